//
// Generated by NVIDIA NVVM Compiler
//
// Compiler Build ID: CL-36424714
// Cuda compilation tools, release 13.0, V13.0.88
// Based on NVVM 20.0.0
//

.version 9.0
.target sm_100
.address_size 64

	// .globl	_Z18convolution_kernelPiS_ii
.const .align 4 .b8 dev_mask[20];
// _ZZ18convolution_kernelPiS_iiE4tile has been demoted

.visible .entry _Z18convolution_kernelPiS_ii(
	.param .u64 .ptr .align 1 _Z18convolution_kernelPiS_ii_param_0,
	.param .u64 .ptr .align 1 _Z18convolution_kernelPiS_ii_param_1,
	.param .u32 _Z18convolution_kernelPiS_ii_param_2,
	.param .u32 _Z18convolution_kernelPiS_ii_param_3
)
{
	.reg .pred 	%p<24>;
	.reg .b32 	%r<156>;
	.reg .b64 	%rd<29>;
	// demoted variable
	.shared .align 4 .b8 _ZZ18convolution_kernelPiS_iiE4tile[4016];
	ld.param.u64 	%rd6, [_Z18convolution_kernelPiS_ii_param_0];
	ld.param.u64 	%rd5, [_Z18convolution_kernelPiS_ii_param_1];
	ld.param.u32 	%r57, [_Z18convolution_kernelPiS_ii_param_2];
	ld.param.u32 	%r58, [_Z18convolution_kernelPiS_ii_param_3];
	cvta.to.global.u64 	%rd1, %rd6;
	mov.u32 	%r59, %ntid.x;
	mov.u32 	%r60, %ctaid.x;
	mul.lo.s32 	%r1, %r59, %r60;
	mov.u32 	%r2, %tid.x;
	setp.ne.s32 	%p1, %r2, 0;
	@%p1 bra 	$L__BB0_11;
	shr.u32 	%r62, %r57, 31;
	add.s32 	%r63, %r57, %r62;
	shr.s32 	%r64, %r63, 1;
	sub.s32 	%r3, %r1, %r64;
	mov.b32 	%r132, 0;
$L__BB0_2:
	add.s32 	%r5, %r3, %r132;
	setp.lt.s32 	%p2, %r5, 0;
	setp.ge.s32 	%p3, %r5, %r58;
	mov.b32 	%r133, 0;
	or.pred  	%p4, %p2, %p3;
	@%p4 bra 	$L__BB0_4;
	mul.wide.u32 	%rd7, %r5, 4;
	add.s64 	%rd8, %rd1, %rd7;
	ld.global.u32 	%r133, [%rd8];
$L__BB0_4:
	shl.b32 	%r67, %r132, 2;
	mov.u32 	%r68, _ZZ18convolution_kernelPiS_iiE4tile;
	add.s32 	%r8, %r68, %r67;
	st.shared.u32 	[%r8], %r133;
	add.s32 	%r9, %r5, 1;
	setp.lt.s32 	%p5, %r9, 0;
	setp.ge.s32 	%p6, %r9, %r58;
	mov.b32 	%r134, 0;
	or.pred  	%p7, %p5, %p6;
	@%p7 bra 	$L__BB0_6;
	mul.wide.u32 	%rd9, %r9, 4;
	add.s64 	%rd10, %rd1, %rd9;
	ld.global.u32 	%r134, [%rd10];
$L__BB0_6:
	st.shared.u32 	[%r8+4], %r134;
	add.s32 	%r12, %r5, 2;
	setp.lt.s32 	%p8, %r12, 0;
	setp.ge.s32 	%p9, %r12, %r58;
	mov.b32 	%r135, 0;
	or.pred  	%p10, %p8, %p9;
	@%p10 bra 	$L__BB0_8;
	mul.wide.u32 	%rd11, %r12, 4;
	add.s64 	%rd12, %rd1, %rd11;
	ld.global.u32 	%r135, [%rd12];
$L__BB0_8:
	st.shared.u32 	[%r8+8], %r135;
	add.s32 	%r15, %r5, 3;
	setp.lt.s32 	%p11, %r15, 0;
	setp.ge.s32 	%p12, %r15, %r58;
	mov.b32 	%r136, 0;
	or.pred  	%p13, %p11, %p12;
	@%p13 bra 	$L__BB0_10;
	mul.wide.u32 	%rd13, %r15, 4;
	add.s64 	%rd14, %rd1, %rd13;
	ld.global.u32 	%r136, [%rd14];
$L__BB0_10:
	st.shared.u32 	[%r8+12], %r136;
	add.s32 	%r132, %r132, 4;
	setp.ne.s32 	%p14, %r132, 1004;
	@%p14 bra 	$L__BB0_2;
$L__BB0_11:
	bar.sync 	0;
	setp.lt.s32 	%p15, %r57, 1;
	add.s32 	%r72, %r1, %r2;
	cvta.to.global.u64 	%rd15, %rd5;
	mul.wide.s32 	%rd16, %r72, 4;
	add.s64 	%rd2, %rd15, %rd16;
	mov.b32 	%r154, 0;
	@%p15 bra 	$L__BB0_25;
	and.b32  	%r19, %r57, 7;
	add.s32 	%r20, %r19, -1;
	and.b32  	%r21, %r57, 3;
	and.b32  	%r22, %r57, 2147483640;
	and.b32  	%r23, %r57, 1;
	neg.s32 	%r24, %r22;
	shl.b32 	%r74, %r2, 2;
	mov.u32 	%r75, _ZZ18convolution_kernelPiS_iiE4tile;
	add.s32 	%r76, %r74, %r75;
	add.s32 	%r25, %r76, 16;
	mov.b32 	%r137, 0;
	mov.u64 	%rd26, dev_mask;
	add.s64 	%rd17, %rd26, 16;
$L__BB0_13:
	setp.lt.u32 	%p16, %r57, 8;
	mov.b32 	%r148, 0;
	mov.u32 	%r143, %r2;
	mov.u32 	%r154, %r148;
	@%p16 bra 	$L__BB0_16;
	mov.b32 	%r154, 0;
	mov.u32 	%r138, %r25;
	mov.u32 	%r143, %r2;
	mov.u32 	%r140, %r24;
	mov.u64 	%rd28, %rd17;
$L__BB0_15:
	.pragma "nounroll";
	ld.const.u32 	%r80, [%rd28+-16];
	ld.shared.u32 	%r81, [%r138+-16];
	mad.lo.s32 	%r82, %r81, %r80, %r154;
	ld.const.u32 	%r83, [%rd28+-12];
	ld.shared.u32 	%r84, [%r138+-12];
	mad.lo.s32 	%r85, %r84, %r83, %r82;
	ld.const.u32 	%r86, [%rd28+-8];
	ld.shared.u32 	%r87, [%r138+-8];
	mad.lo.s32 	%r88, %r87, %r86, %r85;
	ld.const.u32 	%r89, [%rd28+-4];
	ld.shared.u32 	%r90, [%r138+-4];
	mad.lo.s32 	%r91, %r90, %r89, %r88;
	ld.const.u32 	%r92, [%rd28];
	ld.shared.u32 	%r93, [%r138];
	mad.lo.s32 	%r94, %r93, %r92, %r91;
	ld.const.u32 	%r95, [%rd28+4];
	ld.shared.u32 	%r96, [%r138+4];
	mad.lo.s32 	%r97, %r96, %r95, %r94;
	ld.const.u32 	%r98, [%rd28+8];
	ld.shared.u32 	%r99, [%r138+8];
	mad.lo.s32 	%r100, %r99, %r98, %r97;
	ld.const.u32 	%r101, [%rd28+12];
	ld.shared.u32 	%r102, [%r138+12];
	mad.lo.s32 	%r154, %r102, %r101, %r100;
	add.s64 	%rd28, %rd28, 32;
	add.s32 	%r140, %r140, 8;
	add.s32 	%r143, %r143, 8;
	add.s32 	%r138, %r138, 32;
	setp.ne.s32 	%p17, %r140, 0;
	mov.u32 	%r148, %r22;
	@%p17 bra 	$L__BB0_15;
$L__BB0_16:
	setp.eq.s32 	%p18, %r19, 0;
	@%p18 bra 	$L__BB0_24;
	setp.lt.u32 	%p19, %r20, 3;
	@%p19 bra 	$L__BB0_19;
	mul.wide.u32 	%rd19, %r148, 4;
	add.s64 	%rd21, %rd26, %rd19;
	ld.const.u32 	%r104, [%rd21];
	shl.b32 	%r105, %r143, 2;
	add.s32 	%r107, %r75, %r105;
	ld.shared.u32 	%r108, [%r107];
	mad.lo.s32 	%r109, %r108, %r104, %r154;
	ld.const.u32 	%r110, [%rd21+4];
	ld.shared.u32 	%r111, [%r107+4];
	mad.lo.s32 	%r112, %r111, %r110, %r109;
	ld.const.u32 	%r113, [%rd21+8];
	ld.shared.u32 	%r114, [%r107+8];
	mad.lo.s32 	%r115, %r114, %r113, %r112;
	ld.const.u32 	%r116, [%rd21+12];
	ld.shared.u32 	%r117, [%r107+12];
	mad.lo.s32 	%r154, %r117, %r116, %r115;
	add.s32 	%r148, %r148, 4;
	add.s32 	%r143, %r143, 4;
$L__BB0_19:
	setp.eq.s32 	%p20, %r21, 0;
	@%p20 bra 	$L__BB0_24;
	setp.eq.s32 	%p21, %r21, 1;
	@%p21 bra 	$L__BB0_22;
	mul.wide.u32 	%rd22, %r148, 4;
	add.s64 	%rd24, %rd26, %rd22;
	ld.const.u32 	%r119, [%rd24];
	shl.b32 	%r120, %r143, 2;
	add.s32 	%r122, %r75, %r120;
	ld.shared.u32 	%r123, [%r122];
	mad.lo.s32 	%r124, %r123, %r119, %r154;
	ld.const.u32 	%r125, [%rd24+4];
	ld.shared.u32 	%r126, [%r122+4];
	mad.lo.s32 	%r154, %r126, %r125, %r124;
	add.s32 	%r148, %r148, 2;
	add.s32 	%r143, %r143, 2;
$L__BB0_22:
	setp.eq.s32 	%p22, %r23, 0;
	@%p22 bra 	$L__BB0_24;
	mul.wide.u32 	%rd25, %r148, 4;
	add.s64 	%rd27, %rd26, %rd25;
	ld.const.u32 	%r127, [%rd27];
	shl.b32 	%r128, %r143, 2;
	add.s32 	%r130, %r75, %r128;
	ld.shared.u32 	%r131, [%r130];
	mad.lo.s32 	%r154, %r131, %r127, %r154;
$L__BB0_24:
	add.s32 	%r137, %r137, 1;
	setp.ne.s32 	%p23, %r137, 100000;
	@%p23 bra 	$L__BB0_13;
$L__BB0_25:
	st.global.u32 	[%rd2], %r154;
	ret;

}


// ===== COMPILED SASS (sm_100) =====

	.target	sm_100

	.elftype	@"ET_EXEC"


//--------------------- .note.nv.tkinfo           --------------------------
	.section	.note.nv.tkinfo,"",@"SHT_NOTE"
	.sectionflags	@"SHF_NOTE_NV_TKINFO"
	.tkinfo
        /*0018*/ 	.word	0x00000002
        /*0030*/ 	.string	""
        /*0030*/ 	.string	"ptxas"
        /*0030*/ 	.string	"Cuda compilation tools, release 13.0, V13.0.88"
        /*0030*/ 	.string	"Build cuda_13.0.r13.0/compiler.36424714_0"
        /*0030*/ 	.string	"-arch sm_100 -m 64 "



//--------------------- .note.nv.cuinfo           --------------------------
	.section	.note.nv.cuinfo,"",@"SHT_NOTE"
	.sectionflags	@"SHF_NOTE_NV_CUINFO"
        /*0018*/ 	.short	0x0002
        /*001a*/ 	.short	0x0064
        /*001c*/ 	.short	0x0082
	.zero		2


//--------------------- .nv.info                  --------------------------
	.section	.nv.info,"",@"SHT_CUDA_INFO"
	.align	4


	//----- nvinfo : EIATTR_REGCOUNT
	.align		4
        /*0000*/ 	.byte	0x04, 0x2f
        /*0002*/ 	.short	(.L_2 - .L_1)
	.align		4
.L_1:
        /*0004*/ 	.word	index@(_Z18convolution_kernelPiS_ii)
        /*0008*/ 	.word	0x00000018


	//----- nvinfo : EIATTR_FRAME_SIZE
	.align		4
.L_2:
        /*000c*/ 	.byte	0x04, 0x11
        /*000e*/ 	.short	(.L_4 - .L_3)
	.align		4
.L_3:
        /*0010*/ 	.word	index@(_Z18convolution_kernelPiS_ii)
        /*0014*/ 	.word	0x00000000


	//----- nvinfo : EIATTR_MIN_STACK_SIZE
	.align		4
.L_4:
        /*0018*/ 	.byte	0x04, 0x12
        /*001a*/ 	.short	(.L_6 - .L_5)
	.align		4
.L_5:
        /*001c*/ 	.word	index@(_Z18convolution_kernelPiS_ii)
        /*0020*/ 	.word	0x00000000
.L_6:


//--------------------- .nv.compat                --------------------------
	.section	.nv.compat,"",@"SHT_CUDA_COMPAT_INFO"
	.align	4
        /*0000*/ 	.byte	0x02, 0x09, 0x00, 0x00, 0x02, 0x02, 0x01, 0x00, 0x02, 0x05, 0x05, 0x00, 0x03, 0x07, 0x01, 0x01
        /*0010*/ 	.byte	0x02, 0x03, 0x00, 0x00, 0x02, 0x06, 0x01, 0x00, 0x04, 0x0b, 0x08, 0x00, 0x09, 0x00, 0x00, 0x00
        /*0020*/ 	.byte	0x00, 0x00, 0x00, 0x00


//--------------------- .nv.info._Z18convolution_kernelPiS_ii --------------------------
	.section	.nv.info._Z18convolution_kernelPiS_ii,"",@"SHT_CUDA_INFO"
	.sectionflags	@""
	.align	4


	//----- nvinfo : EIATTR_CUDA_API_VERSION
	.align		4
        /*0000*/ 	.byte	0x04, 0x37
        /*0002*/ 	.short	(.L_8 - .L_7)
.L_7:
        /*0004*/ 	.word	0x00000082


	//----- nvinfo : EIATTR_KPARAM_INFO
	.align		4
.L_8:
        /*0008*/ 	.byte	0x04, 0x17
        /*000a*/ 	.short	(.L_10 - .L_9)
.L_9:
        /*000c*/ 	.word	0x00000000
        /*0010*/ 	.short	0x0003
        /*0012*/ 	.short	0x0014
        /*0014*/ 	.byte	0x00, 0xf0, 0x11, 0x00


	//----- nvinfo : EIATTR_KPARAM_INFO
	.align		4
.L_10:
        /*0018*/ 	.byte	0x04, 0x17
        /*001a*/ 	.short	(.L_12 - .L_11)
.L_11:
        /*001c*/ 	.word	0x00000000
        /*0020*/ 	.short	0x0002
        /*0022*/ 	.short	0x0010
        /*0024*/ 	.byte	0x00, 0xf0, 0x11, 0x00


	//----- nvinfo : EIATTR_KPARAM_INFO
	.align		4
.L_12:
        /*0028*/ 	.byte	0x04, 0x17
        /*002a*/ 	.short	(.L_14 - .L_13)
.L_13:
        /*002c*/ 	.word	0x00000000
        /*0030*/ 	.short	0x0001
        /*0032*/ 	.short	0x0008
        /*0034*/ 	.byte	0x00, 0xf5, 0x21, 0x00


	//----- nvinfo : EIATTR_KPARAM_INFO
	.align		4
.L_14:
        /*0038*/ 	.byte	0x04, 0x17
        /*003a*/ 	.short	(.L_16 - .L_15)
.L_15:
        /*003c*/ 	.word	0x00000000
        /*0040*/ 	.short	0x0000
        /*0042*/ 	.short	0x0000
        /*0044*/ 	.byte	0x00, 0xf5, 0x21, 0x00


	//----- nvinfo : EIATTR_SPARSE_MMA_MASK
	.align		4
.L_16:
        /*0048*/ 	.byte	0x03, 0x50
        /*004a*/ 	.short	0x0000


	//----- nvinfo : EIATTR_MAXREG_COUNT
	.align		4
        /*004c*/ 	.byte	0x03, 0x1b
        /*004e*/ 	.short	0x00ff


	//----- nvinfo : EIATTR_NUM_BARRIERS
	.align		4
        /*0050*/ 	.byte	0x02, 0x4c
        /*0052*/ 	.byte	0x01
	.zero		1


	//----- nvinfo : EIATTR_MERCURY_ISA_VERSION
	.align		4
        /*0054*/ 	.byte	0x03, 0x5f
        /*0056*/ 	.short	0x0101


	//----- nvinfo : EIATTR_VRC_CTA_INIT_COUNT
	.align		4
        /*0058*/ 	.byte	0x02, 0x4a
	.zero		1
	.zero		1


	//----- nvinfo : EIATTR_EXIT_INSTR_OFFSETS
	.align		4
        /*005c*/ 	.byte	0x04, 0x1c
        /*005e*/ 	.short	(.L_18 - .L_17)


	//   ....[0]....
.L_17:
        /*0060*/ 	.word	0x00000970


	//----- nvinfo : EIATTR_CRS_STACK_SIZE
	.align		4
.L_18:
        /*0064*/ 	.byte	0x04, 0x1e
        /*0066*/ 	.short	(.L_20 - .L_19)
.L_19:
        /*0068*/ 	.word	0x00000000


	//----- nvinfo : EIATTR_CBANK_PARAM_SIZE
	.align		4
.L_20:
        /*006c*/ 	.byte	0x03, 0x19
        /*006e*/ 	.short	0x0018


	//----- nvinfo : EIATTR_PARAM_CBANK
	.align		4
        /*0070*/ 	.byte	0x04, 0x0a
        /*0072*/ 	.short	(.L_22 - .L_21)
	.align		4
.L_21:
        /*0074*/ 	.word	index@(.nv.constant0._Z18convolution_kernelPiS_ii)
        /*0078*/ 	.short	0x0380
        /*007a*/ 	.short	0x0018


	//----- nvinfo : EIATTR_SW_WAR
	.align		4
.L_22:
        /*007c*/ 	.byte	0x04, 0x36
        /*007e*/ 	.short	(.L_24 - .L_23)
.L_23:
        /*0080*/ 	.word	0x00000008
.L_24:


//--------------------- .nv.callgraph             --------------------------
	.section	.nv.callgraph,"",@"SHT_CUDA_CALLGRAPH"
	.align	4
	.sectionentsize	8
	.align		4
        /*0000*/ 	.word	0x00000000
	.align		4
        /*0004*/ 	.word	0xffffffff
	.align		4
        /*0008*/ 	.word	0x00000000
	.align		4
        /*000c*/ 	.word	0xfffffffe
	.align		4
        /*0010*/ 	.word	0x00000000
	.align		4
        /*0014*/ 	.word	0xfffffffd
	.align		4
        /*0018*/ 	.word	0x00000000
	.align		4
        /*001c*/ 	.word	0xfffffffc


//--------------------- .nv.constant3             --------------------------
	.section	.nv.constant3,"a",@progbits
	.align	4
.nv.constant3:
	.type		dev_mask,@object
	.size		dev_mask,(.L_0 - dev_mask)
dev_mask:
	.zero		20
.L_0:


//--------------------- .text._Z18convolution_kernelPiS_ii --------------------------
	.section	.text._Z18convolution_kernelPiS_ii,"ax",@progbits
	.align	128
        .global         _Z18convolution_kernelPiS_ii
        .type           _Z18convolution_kernelPiS_ii,@function
        .size           _Z18convolution_kernelPiS_ii,(.L_x_11 - _Z18convolution_kernelPiS_ii)
        .other          _Z18convolution_kernelPiS_ii,@"STO_CUDA_ENTRY STV_DEFAULT"
_Z18convolution_kernelPiS_ii:
.text._Z18convolution_kernelPiS_ii:
[----:B------:R-:W-:Y:S01]  /*0000*/  LDC R1, c[0x0][0x37c] ;  /* 0x0000df00ff017b82 */ /* 0x000fe20000000800 */
[----:B------:R-:W0:Y:S07]  /*0010*/  S2R R0, SR_TID.X ;  /* 0x0000000000007919 */ /* 0x000e2e0000002100 */
[----:B------:R-:W1:Y:S01]  /*0020*/  S2UR UR5, SR_CTAID.X ;  /* 0x00000000000579c3 */ /* 0x000e620000002500 */
[----:B------:R-:W1:Y:S01]  /*0030*/  LDCU UR4, c[0x0][0x360] ;  /* 0x00006c00ff0477ac */ /* 0x000e620008000800 */
[----:B------:R-:W-:Y:S01]  /*0040*/  BSSY.RECONVERGENT B0, `(.L_x_0) ;  /* 0x0000032000007945 */ /* 0x000fe20003800200 */
[----:B------:R-:W2:Y:S05]  /*0050*/  LDCU.64 UR18, c[0x0][0x358] ;  /* 0x00006b00ff1277ac */ /* 0x000eaa0008000a00 */
[----:B------:R-:W3:Y:S01]  /*0060*/  LDC.64 R2, c[0x0][0x388] ;  /* 0x0000e200ff027b82 */ /* 0x000ee20000000a00 */
[----:B-1----:R-:W-:Y:S01]  /*0070*/  UIMAD UR4, UR4, UR5, URZ ;  /* 0x00000005040472a4 */ /* 0x002fe2000f8e02ff */
[----:B0-----:R-:W-:-:S13]  /*0080*/  ISETP.NE.AND P0, PT, R0, RZ, PT ;  /* 0x000000ff0000720c */ /* 0x001fda0003f05270 */
[----:B--2---:R-:W-:Y:S05]  /*0090*/  @P0 BRA `(.L_x_1) ;  /* 0x0000000000b00947 */ /* 0x004fea0003800000 */
[----:B------:R-:W0:Y:S01]  /*00a0*/  LDCU UR5, c[0x0][0x390] ;  /* 0x00007200ff0577ac */ /* 0x000e220008000800 */
[----:B------:R-:W1:Y:S01]  /*00b0*/  LDC R6, c[0x0][0x394] ;  /* 0x0000e500ff067b82 */ /* 0x000e620000000800 */
[----:B------:R-:W-:Y:S01]  /*00c0*/  IMAD.MOV.U32 R7, RZ, RZ, RZ ;  /* 0x000000ffff077224 */ /* 0x000fe200078e00ff */
[----:B0-----:R-:W-:-:S04]  /*00d0*/  ULEA.HI UR5, UR5, UR5, URZ, 0x1 ;  /* 0x0000000505057291 */ /* 0x001fc8000f8f08ff */
[----:B------:R-:W-:-:S04]  /*00e0*/  USHF.R.S32.HI UR5, URZ, 0x1, UR5 ;  /* 0x00000001ff057899 */ /* 0x000fc80008011405 */
[----:B------:R-:W-:-:S12]  /*00f0*/  UIADD3 UR5, UPT, UPT, UR4, -UR5, URZ ;  /* 0x8000000504057290 */ /* 0x000fd8000fffe0ff */
.L_x_2:
[----:B------:R-:W-:Y:S02]  /*0100*/  VIADD R15, R7, UR5 ;  /* 0x00000005070f7c36 */ /* 0x000fe40008000000 */
[----:B0-----:R-:W-:Y:S02]  /*0110*/  HFMA2 R14, -RZ, RZ, 0, 0 ;  /* 0x00000000ff0e7431 */ /* 0x001fe400000001ff */
[C---:B------:R-:W-:Y:S01]  /*0120*/  VIADD R19, R15.reuse, 0x2 ;  /* 0x000000020f137836 */ /* 0x040fe20000000000 */
[C---:B------:R-:W-:Y:S02]  /*0130*/  IADD3 R17, PT, PT, R15.reuse, 0x1, RZ ;  /* 0x000000010f117810 */ /* 0x040fe40007ffe0ff */
[----:B------:R-:W-:Y:S02]  /*0140*/  IADD3 R21, PT, PT, R15, 0x3, RZ ;  /* 0x000000030f157810 */ /* 0x000fe40007ffe0ff */
[-C--:B-1----:R-:W-:Y:S02]  /*0150*/  ISETP.GE.AND P2, PT, R17, R6.reuse, PT ;  /* 0x000000061100720c */ /* 0x082fe40003f46270 */
[----:B------:R-:W-:-:S02]  /*0160*/  ISETP.GE.AND P0, PT, R19, R6, PT ;  /* 0x000000061300720c */ /* 0x000fc40003f06270 */
[-C--:B------:R-:W-:Y:S02]  /*0170*/  ISETP.GE.AND P3, PT, R15, R6.reuse, PT ;  /* 0x000000060f00720c */ /* 0x080fe40003f66270 */
[----:B------:R-:W-:Y:S02]  /*0180*/  ISETP.GE.AND P1, PT, R21, R6, PT ;  /* 0x000000061500720c */ /* 0x000fe40003f26270 */
[----:B------:R-:W-:Y:S02]  /*0190*/  ISETP.LT.OR P2, PT, R17, RZ, P2 ;  /* 0x000000ff1100720c */ /* 0x000fe40001741670 */
[----:B------:R-:W-:Y:S02]  /*01a0*/  ISETP.LT.OR P0, PT, R19, RZ, P0 ;  /* 0x000000ff1300720c */ /* 0x000fe40000701670 */
[----:B------:R-:W-:Y:S02]  /*01b0*/  ISETP.LT.OR P3, PT, R15, RZ, P3 ;  /* 0x000000ff0f00720c */ /* 0x000fe40001f61670 */
[----:B------:R-:W-:-:S07]  /*01c0*/  ISETP.LT.OR P1, PT, R21, RZ, P1 ;  /* 0x000000ff1500720c */ /* 0x000fce0000f21670 */
[----:B------:R-:W0:Y:S08]  /*01d0*/  @!P2 LDC.64 R4, c[0x0][0x380] ;  /* 0x0000e000ff04ab82 */ /* 0x000e300000000a00 */
[----:B------:R-:W1:Y:S08]  /*01e0*/  @!P0 LDC.64 R12, c[0x0][0x380] ;  /* 0x0000e000ff0c8b82 */ /* 0x000e700000000a00 */
[----:B------:R-:W2:Y:S08]  /*01f0*/  @!P3 LDC.64 R8, c[0x0][0x380] ;  /* 0x0000e000ff08bb82 */ /* 0x000eb00000000a00 */
[----:B------:R-:W4:Y:S01]  /*0200*/  @!P1 LDC.64 R10, c[0x0][0x380] ;  /* 0x0000e000ff0a9b82 */ /* 0x000f220000000a00 */
[----:B0-----:R-:W-:-:S04]  /*0210*/  @!P2 IMAD.WIDE.U32 R4, R17, 0x4, R4 ;  /* 0x000000041104a825 */ /* 0x001fc800078e0004 */
[----:B------:R-:W-:Y:S02]  /*0220*/  IMAD.MOV.U32 R17, RZ, RZ, RZ ;  /* 0x000000ffff117224 */ /* 0x000fe400078e00ff */
[----:B-1----:R-:W-:Y:S01]  /*0230*/  @!P0 IMAD.WIDE.U32 R12, R19, 0x4, R12 ;  /* 0x00000004130c8825 */ /* 0x002fe200078e000c */
[----:B------:R-:W-:-:S03]  /*0240*/  CS2R R18, SRZ ;  /* 0x0000000000127805 */ /* 0x000fc6000001ff00 */
[----:B------:R-:W5:Y:S04]  /*0250*/  @!P2 LDG.E R17, desc[UR18][R4.64] ;  /* 0x000000120411a981 */ /* 0x000f68000c1e1900 */
[----:B------:R-:W3:Y:S01]  /*0260*/  @!P0 LDG.E R18, desc[UR18][R12.64] ;  /* 0x000000120c128981 */ /* 0x000ee2000c1e1900 */
[----:B--2---:R-:W-:-:S05]  /*0270*/  @!P3 IMAD.WIDE.U32 R8, R15, 0x4, R8 ;  /* 0x000000040f08b825 */ /* 0x004fca00078e0008 */
[----:B------:R-:W2:Y:S01]  /*0280*/  @!P3 LDG.E R14, desc[UR18][R8.64] ;  /* 0x00000012080eb981 */ /* 0x000ea2000c1e1900 */
[----:B----4-:R-:W-:-:S05]  /*0290*/  @!P1 IMAD.WIDE.U32 R10, R21, 0x4, R10 ;  /* 0x00000004150a9825 */ /* 0x010fca00078e000a */
[----:B------:R-:W4:Y:S01]  /*02a0*/  @!P1 LDG.E R19, desc[UR18][R10.64] ;  /* 0x000000120a139981 */ /* 0x000f22000c1e1900 */
[----:B------:R-:W0:Y:S01]  /*02b0*/  S2R R16, SR_CgaCtaId ;  /* 0x0000000000107919 */ /* 0x000e220000008800 */
[----:B------:R-:W-:-:S04]  /*02c0*/  MOV R15, 0x400 ;  /* 0x00000400000f7802 */ /* 0x000fc80000000f00 */
[----:B0-----:R-:W-:-:S05]  /*02d0*/  LEA R16, R16, R15, 0x18 ;  /* 0x0000000f10107211 */ /* 0x001fca00078ec0ff */
[C---:B------:R-:W-:Y:S01]  /*02e0*/  IMAD R16, R7.reuse, 0x4, R16 ;  /* 0x0000000407107824 */ /* 0x040fe200078e0210 */
[----:B------:R-:W-:-:S04]  /*02f0*/  IADD3 R7, PT, PT, R7, 0x4, RZ ;  /* 0x0000000407077810 */ /* 0x000fc80007ffe0ff */
[----:B------:R-:W-:Y:S01]  /*0300*/  ISETP.NE.AND P0, PT, R7, 0x3ec, PT ;  /* 0x000003ec0700780c */ /* 0x000fe20003f05270 */
[----:B-----5:R0:W-:Y:S04]  /*0310*/  STS [R16+0x4], R17 ;  /* 0x0000041110007388 */ /* 0x0201e80000000800 */
[----:B---3--:R0:W-:Y:S04]  /*0320*/  STS [R16+0x8], R18 ;  /* 0x0000081210007388 */ /* 0x0081e80000000800 */
[----:B--2---:R0:W-:Y:S04]  /*0330*/  STS [R16], R14 ;  /* 0x0000000e10007388 */ /* 0x0041e80000000800 */
[----:B----4-:R0:W-:Y:S01]  /*0340*/  STS [R16+0xc], R19 ;  /* 0x00000c1310007388 */ /* 0x0101e20000000800 */
[----:B------:R-:W-:Y:S05]  /*0350*/  @P0 BRA `(.L_x_2) ;  /* 0xfffffffc00680947 */ /* 0x000fea000383ffff */
.L_x_1:
[----:B------:R-:W-:Y:S05]  /*0360*/  BSYNC.RECONVERGENT B0 ;  /* 0x0000000000007941 */ /* 0x000fea0003800200 */
.L_x_0:
[----:B------:R-:W1:Y:S01]  /*0370*/  LDCU UR5, c[0x0][0x390] ;  /* 0x00007200ff0577ac */ /* 0x000e620008000800 */
[----:B------:R-:W-:Y:S01]  /*0380*/  VIADD R5, R0, UR4 ;  /* 0x0000000400057c36 */ /* 0x000fe20008000000 */
[----:B------:R-:W-:-:S03]  /*0390*/  MOV R11, RZ ;  /* 0x000000ff000b7202 */ /* 0x000fc60000000f00 */
[----:B---3--:R-:W-:Y:S01]  /*03a0*/  IMAD.WIDE R2, R5, 0x4, R2 ;  /* 0x0000000405027825 */ /* 0x008fe200078e0202 */
[----:B-1----:R-:W-:Y:S01]  /*03b0*/  UISETP.GE.AND UP0, UPT, UR5, 0x1, UPT ;  /* 0x000000010500788c */ /* 0x002fe2000bf06270 */
[----:B------:R-:W-:Y:S08]  /*03c0*/  BAR.SYNC.DEFER_BLOCKING 0x0 ;  /* 0x0000000000007b1d */ /* 0x000ff00000010000 */
[----:B------:R-:W-:Y:S05]  /*03d0*/  BRA.U !UP0, `(.L_x_3) ;  /* 0x0000000508607547 */ /* 0x000fea000b800000 */
[----:B------:R-:W1:Y:S01]  /*03e0*/  S2UR UR6, SR_CgaCtaId ;  /* 0x00000000000679c3 */ /* 0x000e620000008800 */
[----:B------:R-:W-:Y:S01]  /*03f0*/  UMOV UR4, 0x400 ;  /* 0x0000040000047882 */ /* 0x000fe20000000000 */
[----:B------:R-:W-:Y:S02]  /*0400*/  ULOP3.LUT UR9, UR5, 0x7, URZ, 0xc0, !UPT ;  /* 0x0000000705097892 */ /* 0x000fe4000f8ec0ff */
[----:B------:R-:W-:Y:S02]  /*0410*/  ULOP3.LUT UR10, UR5, 0x7ffffff8, URZ, 0xc0, !UPT ;  /* 0x7ffffff8050a7892 */ /* 0x000fe4000f8ec0ff */
[----:B------:R-:W-:Y:S02]  /*0420*/  ULOP3.LUT UR5, UR5, 0x3, URZ, 0xc0, !UPT ;  /* 0x0000000305057892 */ /* 0x000fe4000f8ec0ff */
[----:B------:R-:W-:Y:S02]  /*0430*/  UIADD3 UR7, UPT, UPT, -UR10, URZ, URZ ;  /* 0x000000ff0a077290 */ /* 0x000fe4000fffe1ff */
[----:B-1----:R-:W-:-:S02]  /*0440*/  ULEA UR8, UR6, UR4, 0x18 ;  /* 0x0000000406087291 */ /* 0x002fc4000f8ec0ff */
[----:B------:R-:W-:-:S04]  /*0450*/  UIADD3 UR4, UPT, UPT, UR9, -0x1, URZ ;  /* 0xffffffff09047890 */ /* 0x000fc8000fffe0ff */
[----:B------:R-:W-:Y:S01]  /*0460*/  LEA R4, R0, UR8, 0x2 ;  /* 0x0000000800047c11 */ /* 0x000fe2000f8e10ff */
[----:B------:R-:W-:-:S03]  /*0470*/  UISETP.GE.U32.AND UP0, UPT, UR4, 0x3, UPT ;  /* 0x000000030400788c */ /* 0x000fc6000bf06070 */
[----:B------:R-:W-:Y:S01]  /*0480*/  UMOV UR4, URZ ;  /* 0x000000ff00047c82 */ /* 0x000fe20008000000 */
[----:B------:R-:W-:-:S07]  /*0490*/  VIADD R4, R4, 0x10 ;  /* 0x0000001004047836 */ /* 0x000fce0000000000 */
.L_x_9:
[----:B------:R-:W1:Y:S01]  /*04a0*/  LDC R13, c[0x0][0x390] ;  /* 0x0000e400ff0d7b82 */ /* 0x000e620000000800 */
[----:B------:R-:W-:Y:S01]  /*04b0*/  UIADD3 UR4, UPT, UPT, UR4, 0x1, URZ ;  /* 0x0000000104047890 */ /* 0x000fe2000fffe0ff */
[----:B------:R-:W-:Y:S02]  /*04c0*/  CS2R R10, SRZ ;  /* 0x00000000000a7805 */ /* 0x000fe4000001ff00 */
[----:B------:R-:W-:Y:S01]  /*04d0*/  MOV R5, R0 ;  /* 0x0000000000057202 */ /* 0x000fe20000000f00 */
[----:B------:R-:W-:Y:S01]  /*04e0*/  UISETP.NE.AND UP1, UPT, UR4, 0x186a0, UPT ;  /* 0x000186a00400788c */ /* 0x000fe2000bf25270 */
[----:B-1----:R-:W-:-:S13]  /*04f0*/  ISETP.GE.U32.AND P0, PT, R13, 0x8, PT ;  /* 0x000000080d00780c */ /* 0x002fda0003f06070 */
[----:B------:R-:W-:Y:S05]  /*0500*/  @!P0 BRA `(.L_x_4) ;  /* 0x0000000000808947 */ /* 0x000fea0003800000 */
[----:B------:R-:W-:Y:S01]  /*0510*/  IMAD.MOV.U32 R11, RZ, RZ, RZ ;  /* 0x000000ffff0b7224 */ /* 0x000fe200078e00ff */
[----:B------:R-:W-:Y:S01]  /*0520*/  MOV R6, R4 ;  /* 0x0000000400067202 */ /* 0x000fe20000000f00 */
[----:B------:R-:W-:Y:S01]  /*0530*/  IMAD.MOV.U32 R5, RZ, RZ, R0 ;  /* 0x000000ffff057224 */ /* 0x000fe200078e0000 */
[----:B------:R-:W-:Y:S01]  /*0540*/  UMOV UR6, UR7 ;  /* 0x0000000700067c82 */ /* 0x000fe20008000000 */
[----:B------:R-:W-:-:S05]  /*0550*/  UMOV UR11, 0x10 ;  /* 0x00000010000b7882 */ /* 0x000fca0000000000 */
.L_x_5:
[----:B------:R-:W1:Y:S01]  /*0560*/  LDS R8, [R6+-0x10] ;  /* 0xfffff00006087984 */ /* 0x000e620000000800 */
[----:B------:R-:W1:Y:S01]  /*0570*/  LDCU.64 UR12, c[0x3][UR11+-0x10] ;  /* 0x00fffe000b0c77ac */ /* 0x000e620008000a00 */
[----:B------:R-:W-:Y:S02]  /*0580*/  IADD3 R5, PT, PT, R5, 0x8, RZ ;  /* 0x0000000805057810 */ /* 0x000fe40007ffe0ff */
[----:B------:R-:W2:Y:S01]  /*0590*/  LDS R7, [R6+-0xc] ;  /* 0xfffff40006077984 */ /* 0x000ea20000000800 */
[----:B------:R-:W3:Y:S03]  /*05a0*/  LDCU.64 UR14, c[0x3][UR11+-0x8] ;  /* 0x00ffff000b0e77ac */ /* 0x000ee60008000a00 */
[----:B------:R-:W3:Y:S01]  /*05b0*/  LDS R10, [R6+-0x8] ;  /* 0xfffff800060a7984 */ /* 0x000ee20000000800 */
[----:B------:R-:W4:Y:S03]  /*05c0*/  LDCU.64 UR16, c[0x3][UR11] ;  /* 0x00c000000b1077ac */ /* 0x000f260008000a00 */
[----:B------:R-:W5:Y:S01]  /*05d0*/  LDS R12, [R6+-0x4] ;  /* 0xfffffc00060c7984 */ /* 0x000f620000000800 */
[----:B------:R-:W-:-:S03]  /*05e0*/  UIADD3 UR6, UPT, UPT, UR6, 0x8, URZ ;  /* 0x0000000806067890 */ /* 0x000fc6000fffe0ff */
[----:B0-----:R-:W4:Y:S01]  /*05f0*/  LDS R14, [R6] ;  /* 0x00000000060e7984 */ /* 0x001f220000000800 */
[----:B------:R-:W-:-:S03]  /*0600*/  UISETP.NE.AND UP2, UPT, UR6, URZ, UPT ;  /* 0x000000ff0600728c */ /* 0x000fc6000bf45270 */
[----:B------:R-:W0:Y:S04]  /*0610*/  LDS R16, [R6+0x4] ;  /* 0x0000040006107984 */ /* 0x000e280000000800 */
[----:B------:R-:W0:Y:S04]  /*0620*/  LDS R18, [R6+0x8] ;  /* 0x0000080006127984 */ /* 0x000e280000000800 */
[----:B------:R1:W0:Y:S02]  /*0630*/  LDS R20, [R6+0xc] ;  /* 0x00000c0006147984 */ /* 0x0002240000000800 */
[----:B-1----:R-:W-:-:S02]  /*0640*/  VIADD R6, R6, 0x20 ;  /* 0x0000002006067836 */ /* 0x002fc40000000000 */
[----:B------:R-:W-:-:S04]  /*0650*/  IMAD R8, R8, UR12, R11 ;  /* 0x0000000c08087c24 */ /* 0x000fc8000f8e020b */
[----:B--2---:R-:W-:Y:S01]  /*0660*/  IMAD R7, R7, UR13, R8 ;  /* 0x0000000d07077c24 */ /* 0x004fe2000f8e0208 */
[----:B------:R-:W1:Y:S03]  /*0670*/  LDCU.64 UR12, c[0x3][UR11+0x8] ;  /* 0x00c001000b0c77ac */ /* 0x000e660008000a00 */
[----:B---3--:R-:W-:Y:S01]  /*0680*/  IMAD R7, R10, UR14, R7 ;  /* 0x0000000e0a077c24 */ /* 0x008fe2000f8e0207 */
[----:B------:R-:W-:-:S03]  /*0690*/  UIADD3 UR11, UPT, UPT, UR11, 0x20, URZ ;  /* 0x000000200b0b7890 */ /* 0x000fc6000fffe0ff */
[----:B-----5:R-:W-:-:S04]  /*06a0*/  IMAD R7, R12, UR15, R7 ;  /* 0x0000000f0c077c24 */ /* 0x020fc8000f8e0207 */
[----:B----4-:R-:W-:-:S04]  /*06b0*/  IMAD R7, R14, UR16, R7 ;  /* 0x000000100e077c24 */ /* 0x010fc8000f8e0207 */
[----:B0-----:R-:W-:-:S04]  /*06c0*/  IMAD R7, R16, UR17, R7 ;  /* 0x0000001110077c24 */ /* 0x001fc8000f8e0207 */
[----:B-1----:R-:W-:-:S04]  /*06d0*/  IMAD R7, R18, UR12, R7 ;  /* 0x0000000c12077c24 */ /* 0x002fc8000f8e0207 */
[----:B------:R-:W-:Y:S01]  /*06e0*/  IMAD R11, R20, UR13, R7 ;  /* 0x0000000d140b7c24 */ /* 0x000fe2000f8e0207 */
[----:B------:R-:W-:Y:S06]  /*06f0*/  BRA.U UP2, `(.L_x_5) ;  /* 0xfffffffd02987547 */ /* 0x000fec000b83ffff */
[----:B------:R-:W-:-:S07]  /*0700*/  MOV R10, UR10 ;  /* 0x0000000a000a7c02 */ /* 0x000fce0008000f00 */
.L_x_4:
[----:B------:R-:W-:-:S09]  /*0710*/  UISETP.NE.AND UP2, UPT, UR9, URZ, UPT ;  /* 0x000000ff0900728c */ /* 0x000fd2000bf45270 */
[----:B------:R-:W-:Y:S05]  /*0720*/  BRA.U !UP2, `(.L_x_6) ;  /* 0x000000010a887547 */ /* 0x000fea000b800000 */
[----:B------:R-:W-:Y:S01]  /*0730*/  UISETP.NE.AND UP2, UPT, UR5, URZ, UPT ;  /* 0x000000ff0500728c */ /* 0x000fe2000bf45270 */
[----:B------:R-:W-:Y:S10]  /*0740*/  BRA.U !UP0, `(.L_x_7) ;  /* 0x0000000108387547 */ /* 0x000ff4000b800000 */
[C---:B0-----:R-:W-:Y:S01]  /*0750*/  LEA R14, R5.reuse, UR8, 0x2 ;  /* 0x00000008050e7c11 */ /* 0x041fe2000f8e10ff */
[C---:B------:R-:W-:Y:S01]  /*0760*/  IMAD.SHL.U32 R12, R10.reuse, 0x4, RZ ;  /* 0x000000040a0c7824 */ /* 0x040fe200078e00ff */
[----:B------:R-:W-:Y:S01]  /*0770*/  IADD3 R10, PT, PT, R10, 0x4, RZ ;  /* 0x000000040a0a7810 */ /* 0x000fe20007ffe0ff */
[----:B------:R-:W-:Y:S02]  /*0780*/  VIADD R5, R5, 0x4 ;  /* 0x0000000405057836 */ /* 0x000fe40000000000 */
[----:B------:R-:W0:Y:S01]  /*0790*/  LDS R15, [R14] ;  /* 0x000000000e0f7984 */ /* 0x000e220000000800 */
[----:B------:R-:W0:Y:S03]  /*07a0*/  LDC.64 R8, c[0x3][R12] ;  /* 0x00c000000c087b82 */ /* 0x000e260000000a00 */
[----:B------:R-:W1:Y:S04]  /*07b0*/  LDS R16, [R14+0x4] ;  /* 0x000004000e107984 */ /* 0x000e680000000800 */
[----:B------:R-:W2:Y:S01]  /*07c0*/  LDS R17, [R14+0x8] ;  /* 0x000008000e117984 */ /* 0x000ea20000000800 */
[----:B------:R-:W2:Y:S03]  /*07d0*/  LDC.64 R6, c[0x3][R12+0x8] ;  /* 0x00c002000c067b82 */ /* 0x000ea60000000a00 */
[----:B------:R-:W3:Y:S01]  /*07e0*/  LDS R18, [R14+0xc] ;  /* 0x00000c000e127984 */ /* 0x000ee20000000800 */
[----:B0-----:R-:W-:-:S04]  /*07f0*/  IMAD R8, R8, R15, R11 ;  /* 0x0000000f08087224 */ /* 0x001fc800078e020b */
[----:B-1----:R-:W-:-:S04]  /*0800*/  IMAD R9, R9, R16, R8 ;  /* 0x0000001009097224 */ /* 0x002fc800078e0208 */
[----:B--2---:R-:W-:-:S04]  /*0810*/  IMAD R6, R6, R17, R9 ;  /* 0x0000001106067224 */ /* 0x004fc800078e0209 */
[----:B---3--:R-:W-:-:S07]  /*0820*/  IMAD R11, R7, R18, R6 ;  /* 0x00000012070b7224 */ /* 0x008fce00078e0206 */
.L_x_7:
[----:B------:R-:W-:Y:S05]  /*0830*/  BRA.U !UP2, `(.L_x_6) ;  /* 0x000000010a447547 */ /* 0x000fea000b800000 */
[----:B------:R-:W-:Y:S01]  /*0840*/  UISETP.NE.AND UP2, UPT, UR5, 0x1, UPT ;  /* 0x000000010500788c */ /* 0x000fe2000bf45270 */
[----:B------:R-:W-:-:S08]  /*0850*/  LOP3.LUT P0, RZ, R13, 0x1, RZ, 0xc0, !PT ;  /* 0x000000010dff7812 */ /* 0x000fd0000780c0ff */
[----:B------:R-:W-:Y:S05]  /*0860*/  BRA.U !UP2, `(.L_x_8) ;  /* 0x000000010a247547 */ /* 0x000fea000b800000 */
[C---:B------:R-:W-:Y:S02]  /*0870*/  LEA R8, R5.reuse, UR8, 0x2 ;  /* 0x0000000805087c11 */ /* 0x040fe4000f8e10ff */
[C---:B------:R-:W-:Y:S01]  /*0880*/  SHF.L.U32 R6, R10.reuse, 0x2, RZ ;  /* 0x000000020a067819 */ /* 0x040fe200000006ff */
[----:B------:R-:W-:Y:S01]  /*0890*/  VIADD R10, R10, 0x2 ;  /* 0x000000020a0a7836 */ /* 0x000fe20000000000 */
[----:B------:R-:W-:Y:S01]  /*08a0*/  IADD3 R5, PT, PT, R5, 0x2, RZ ;  /* 0x0000000205057810 */ /* 0x000fe20007ffe0ff */
[----:B------:R-:W1:Y:S03]  /*08b0*/  LDS R9, [R8] ;  /* 0x0000000008097984 */ /* 0x000e660000000800 */
[----:B------:R-:W1:Y:S01]  /*08c0*/  LDC.64 R6, c[0x3][R6] ;  /* 0x00c0000006067b82 */ /* 0x000e620000000a00 */
[----:B------:R-:W2:Y:S01]  /*08d0*/  LDS R13, [R8+0x4] ;  /* 0x00000400080d7984 */ /* 0x000ea20000000800 */
[----:B-1----:R-:W-:-:S04]  /*08e0*/  IMAD R12, R6, R9, R11 ;  /* 0x00000009060c7224 */ /* 0x002fc800078e020b */
[----:B--2---:R-:W-:-:S07]  /*08f0*/  IMAD R11, R7, R13, R12 ;  /* 0x0000000d070b7224 */ /* 0x004fce00078e020c */
.L_x_8:
[----:B------:R-:W-:Y:S02]  /*0900*/  @P0 LEA R5, R5, UR8, 0x2 ;  /* 0x0000000805050c11 */ /* 0x000fe4000f8e10ff */
[----:B------:R-:W-:-:S04]  /*0910*/  @P0 SHF.L.U32 R10, R10, 0x2, RZ ;  /* 0x000000020a0a0819 */ /* 0x000fc800000006ff */
[----:B------:R-:W1:Y:S02]  /*0920*/  @P0 LDS R5, [R5] ;  /* 0x0000000005050984 */ /* 0x000e640000000800 */
[----:B------:R-:W1:Y:S02]  /*0930*/  @P0 LDC R10, c[0x3][R10] ;  /* 0x00c000000a0a0b82 */ /* 0x000e640000000800 */
[----:B-1----:R-:W-:-:S07]  /*0940*/  @P0 IMAD R11, R10, R5, R11 ;  /* 0x000000050a0b0224 */ /* 0x002fce00078e020b */
.L_x_6:
[----:B------:R-:W-:Y:S05]  /*0950*/  BRA.U UP1, `(.L_x_9) ;  /* 0xfffffff901d07547 */ /* 0x000fea000b83ffff */
.L_x_3:
[----:B------:R-:W-:Y:S01]  /*0960*/  STG.E desc[UR18][R2.64], R11 ;  /* 0x0000000b02007986 */ /* 0x000fe2000c101912 */
[----:B------:R-:W-:Y:S05]  /*0970*/  EXIT ;  /* 0x000000000000794d */ /* 0x000fea0003800000 */
.L_x_10:
[----:B------:R-:W-:-:S00]  /*0980*/  BRA `(.L_x_10) ;  /* 0xfffffffc00fc7947 */ /* 0x000fc0000383ffff */
[----:B------:R-:W-:-:S00]  /*0990*/  NOP ;  /* 0x0000000000007918 */ /* 0x000fc00000000000 */
        /* <DEDUP_REMOVED lines=14> */
.L_x_11:


//--------------------- .nv.shared._Z18convolution_kernelPiS_ii --------------------------
	.section	.nv.shared._Z18convolution_kernelPiS_ii,"aw",@nobits
	.sectionflags	@""
	.align	4
.nv.shared._Z18convolution_kernelPiS_ii:
	.zero		5040


//--------------------- .nv.shared.reserved.0     --------------------------
	.section	.nv.shared.reserved.0,"aw",@nobits
	.weak		__nv_reservedSMEM_offset_0_alias
	.size		__nv_reservedSMEM_offset_0_alias, 0, 64
	.other		__nv_reservedSMEM_offset_0_alias,@"STO_CUDA_RESERVED_SHARED STV_DEFAULT"
__nv_reservedSMEM_offset_0_alias:
	.zero		0
	.zero		64


//--------------------- .nv.constant0._Z18convolution_kernelPiS_ii --------------------------
	.section	.nv.constant0._Z18convolution_kernelPiS_ii,"a",@progbits
	.sectionflags	@""
	.align	4
.nv.constant0._Z18convolution_kernelPiS_ii:
	.zero		920


//--------------------- SYMBOLS --------------------------

	.type		.nv.reservedSmem.offset0,@object
	.size		.nv.reservedSmem.offset0,0x4
	.type		.nv.reservedSmem.cap,@object
	.size		.nv.reservedSmem.cap,0x4
